//
// Generated by NVIDIA NVVM Compiler
//
// Compiler Build ID: CL-36424714
// Cuda compilation tools, release 13.0, V13.0.88
// Based on NVVM 20.0.0
//

.version 9.0
.target sm_100
.address_size 64

	// .globl	_Z11helloKernelv
.extern .func  (.param .b32 func_retval0) vprintf
(
	.param .b64 vprintf_param_0,
	.param .b64 vprintf_param_1
)
;
.global .align 1 .b8 $str[27] = {72, 101, 108, 108, 111, 32, 102, 114, 111, 109, 32, 71, 80, 85, 32, 116, 104, 114, 101, 97, 100, 32, 37, 100, 33, 10};

.visible .entry _Z11helloKernelv()
{
	.local .align 8 .b8 	__local_depot0[8];
	.reg .b64 	%SP;
	.reg .b64 	%SPL;
	.reg .b32 	%r<7>;
	.reg .b64 	%rd<5>;

	mov.u64 	%SPL, __local_depot0;
	cvta.local.u64 	%SP, %SPL;
	add.u64 	%rd1, %SP, 0;
	add.u64 	%rd2, %SPL, 0;
	mov.u32 	%r1, %ctaid.x;
	mov.u32 	%r2, %ntid.x;
	mov.u32 	%r3, %tid.x;
	mad.lo.s32 	%r4, %r1, %r2, %r3;
	st.local.u32 	[%rd2], %r4;
	mov.u64 	%rd3, $str;
	cvta.global.u64 	%rd4, %rd3;
	{ // callseq 0, 0
	.param .b64 param0;
	st.param.b64 	[param0], %rd4;
	.param .b64 param1;
	st.param.b64 	[param1], %rd1;
	.param .b32 retval0;
	call.uni (retval0), 
	vprintf, 
	(
	param0, 
	param1
	);
	ld.param.b32 	%r5, [retval0];
	} // callseq 0
	ret;

}


// ===== COMPILED SASS (sm_100) =====

	.target	sm_100

	.elftype	@"ET_EXEC"


//--------------------- .note.nv.tkinfo           --------------------------
	.section	.note.nv.tkinfo,"",@"SHT_NOTE"
	.sectionflags	@"SHF_NOTE_NV_TKINFO"
	.tkinfo
        /*0018*/ 	.word	0x00000002
        /*0030*/ 	.string	""
        /*0030*/ 	.string	"ptxas"
        /*0030*/ 	.string	"Cuda compilation tools, release 13.0, V13.0.88"
        /*0030*/ 	.string	"Build cuda_13.0.r13.0/compiler.36424714_0"
        /*0030*/ 	.string	"-arch sm_100 -m 64 "



//--------------------- .note.nv.cuinfo           --------------------------
	.section	.note.nv.cuinfo,"",@"SHT_NOTE"
	.sectionflags	@"SHF_NOTE_NV_CUINFO"
        /*0018*/ 	.short	0x0002
        /*001a*/ 	.short	0x0064
        /*001c*/ 	.short	0x0082
	.zero		2


//--------------------- .nv.info                  --------------------------
	.section	.nv.info,"",@"SHT_CUDA_INFO"
	.align	4


	//----- nvinfo : EIATTR_REGCOUNT
	.align		4
        /*0000*/ 	.byte	0x04, 0x2f
        /*0002*/ 	.short	(.L_2 - .L_1)
	.align		4
.L_1:
        /*0004*/ 	.word	index@(_Z11helloKernelv)
        /*0008*/ 	.word	0x00000018


	//----- nvinfo : EIATTR_FRAME_SIZE
	.align		4
.L_2:
        /*000c*/ 	.byte	0x04, 0x11
        /*000e*/ 	.short	(.L_4 - .L_3)
	.align		4
.L_3:
        /*0010*/ 	.word	index@(_Z11helloKernelv)
        /*0014*/ 	.word	0x00000008


	//----- nvinfo : EIATTR_MIN_STACK_SIZE
	.align		4
.L_4:
        /*0018*/ 	.byte	0x04, 0x12
        /*001a*/ 	.short	(.L_6 - .L_5)
	.align		4
.L_5:
        /*001c*/ 	.word	index@(_Z11helloKernelv)
        /*0020*/ 	.word	0x00000008
.L_6:


//--------------------- .nv.compat                --------------------------
	.section	.nv.compat,"",@"SHT_CUDA_COMPAT_INFO"
	.align	4
        /*0000*/ 	.byte	0x02, 0x09, 0x00, 0x00, 0x02, 0x02, 0x01, 0x00, 0x02, 0x05, 0x05, 0x00, 0x03, 0x07, 0x01, 0x01
        /*0010*/ 	.byte	0x02, 0x03, 0x00, 0x00, 0x02, 0x06, 0x01, 0x00, 0x04, 0x0b, 0x08, 0x00, 0x09, 0x00, 0x00, 0x00
        /*0020*/ 	.byte	0x00, 0x00, 0x00, 0x00


//--------------------- .nv.info._Z11helloKernelv --------------------------
	.section	.nv.info._Z11helloKernelv,"",@"SHT_CUDA_INFO"
	.sectionflags	@""
	.align	4


	//----- nvinfo : EIATTR_CUDA_API_VERSION
	.align		4
        /*0000*/ 	.byte	0x04, 0x37
        /*0002*/ 	.short	(.L_8 - .L_7)
.L_7:
        /*0004*/ 	.word	0x00000082


	//----- nvinfo : EIATTR_SPARSE_MMA_MASK
	.align		4
.L_8:
        /*0008*/ 	.byte	0x03, 0x50
        /*000a*/ 	.short	0x0000


	//----- nvinfo : EIATTR_MAXREG_COUNT
	.align		4
        /*000c*/ 	.byte	0x03, 0x1b
        /*000e*/ 	.short	0x00ff


	//----- nvinfo : EIATTR_EXTERNS
	.align		4
        /*0010*/ 	.byte	0x04, 0x0f
        /*0012*/ 	.short	(.L_10 - .L_9)


	//   ....[0]....
	.align		4
.L_9:
        /*0014*/ 	.word	index@(vprintf)


	//----- nvinfo : EIATTR_MERCURY_ISA_VERSION
	.align		4
.L_10:
        /*0018*/ 	.byte	0x03, 0x5f
        /*001a*/ 	.short	0x0101


	//----- nvinfo : EIATTR_VRC_CTA_INIT_COUNT
	.align		4
        /*001c*/ 	.byte	0x02, 0x4a
	.zero		1
	.zero		1


	//----- nvinfo : EIATTR_SYSCALL_OFFSETS
	.align		4
        /*0020*/ 	.byte	0x04, 0x46
        /*0022*/ 	.short	(.L_12 - .L_11)


	//   ....[0]....
.L_11:
        /*0024*/ 	.word	0x00000110


	//----- nvinfo : EIATTR_EXIT_INSTR_OFFSETS
	.align		4
.L_12:
        /*0028*/ 	.byte	0x04, 0x1c
        /*002a*/ 	.short	(.L_14 - .L_13)


	//   ....[0]....
.L_13:
        /*002c*/ 	.word	0x00000120


	//----- nvinfo : EIATTR_SW_WAR
	.align		4
.L_14:
        /*0030*/ 	.byte	0x04, 0x36
        /*0032*/ 	.short	(.L_16 - .L_15)
.L_15:
        /*0034*/ 	.word	0x00000008
.L_16:


//--------------------- .nv.callgraph             --------------------------
	.section	.nv.callgraph,"",@"SHT_CUDA_CALLGRAPH"
	.align	4
	.sectionentsize	8
	.align		4
        /*0000*/ 	.word	0x00000000
	.align		4
        /*0004*/ 	.word	0xffffffff
	.align		4
        /*0008*/ 	.word	index@(_Z11helloKernelv)
	.align		4
        /*000c*/ 	.word	index@(vprintf)
	.align		4
        /*0010*/ 	.word	0x00000000
	.align		4
        /*0014*/ 	.word	0xfffffffe
	.align		4
        /*0018*/ 	.word	0x00000000
	.align		4
        /*001c*/ 	.word	0xfffffffd
	.align		4
        /*0020*/ 	.word	0x00000000
	.align		4
        /*0024*/ 	.word	0xfffffffc


//--------------------- .nv.constant4             --------------------------
	.section	.nv.constant4,"a",@progbits
	.align	8
	.align		8
.nv.constant4:
        /*0000*/ 	.dword	vprintf
	.align		8
        /*0008*/ 	.dword	$str


//--------------------- .text._Z11helloKernelv    --------------------------
	.section	.text._Z11helloKernelv,"ax",@progbits
	.align	128
        .global         _Z11helloKernelv
        .type           _Z11helloKernelv,@function
        .size           _Z11helloKernelv,(.L_x_2 - _Z11helloKernelv)
        .other          _Z11helloKernelv,@"STO_CUDA_ENTRY STV_DEFAULT"
_Z11helloKernelv:
.text._Z11helloKernelv:
[----:B------:R-:W0:Y:S01]  /*0000*/  LDC R1, c[0x0][0x37c] ;  /* 0x0000df00ff017b82 */ /* 0x000e220000000800 */
[----:B------:R-:W1:Y:S01]  /*0010*/  S2R R3, SR_TID.X ;  /* 0x0000000000037919 */ /* 0x000e620000002100 */
[----:B------:R-:W2:Y:S06]  /*0020*/  LDCU UR5, c[0x0][0x2fc] ;  /* 0x00005f80ff0577ac */ /* 0x000eac0008000800 */
[----:B------:R-:W1:Y:S01]  /*0030*/  S2UR UR6, SR_CTAID.X ;  /* 0x00000000000679c3 */ /* 0x000e620000002500 */
[----:B------:R-:W-:Y:S01]  /*0040*/  MOV R2, 0x0 ;  /* 0x0000000000027802 */ /* 0x000fe20000000f00 */
[----:B0-----:R-:W-:Y:S01]  /*0050*/  VIADD R1, R1, 0xfffffff8 ;  /* 0xfffffff801017836 */ /* 0x001fe20000000000 */
[----:B------:R-:W0:Y:S05]  /*0060*/  LDCU UR4, c[0x0][0x2f8] ;  /* 0x00005f00ff0477ac */ /* 0x000e2a0008000800 */
[----:B------:R-:W1:Y:S01]  /*0070*/  LDC R0, c[0x0][0x360] ;  /* 0x0000d800ff007b82 */ /* 0x000e620000000800 */
[----:B0-----:R-:W-:-:S05]  /*0080*/  IADD3 R6, P0, PT, R1, UR4, RZ ;  /* 0x0000000401067c10 */ /* 0x001fca000ff1e0ff */
[----:B--2---:R-:W-:Y:S02]  /*0090*/  IMAD.X R7, RZ, RZ, UR5, P0 ;  /* 0x00000005ff077e24 */ /* 0x004fe400080e06ff */
[----:B-1----:R-:W-:Y:S01]  /*00a0*/  IMAD R0, R0, UR6, R3 ;  /* 0x0000000600007c24 */ /* 0x002fe2000f8e0203 */
[----:B------:R-:W0:Y:S01]  /*00b0*/  LDCU.64 UR6, c[0x4][0x8] ;  /* 0x01000100ff0677ac */ /* 0x000e220008000a00 */
[----:B------:R-:W1:Y:S03]  /*00c0*/  LDC.64 R2, c[0x4][R2] ;  /* 0x0100000002027b82 */ /* 0x000e660000000a00 */
[----:B------:R2:W-:Y:S01]  /*00d0*/  STL [R1], R0 ;  /* 0x0000000001007387 */ /* 0x0005e20000100800 */
[----:B0-----:R-:W-:Y:S01]  /*00e0*/  IMAD.U32 R4, RZ, RZ, UR6 ;  /* 0x00000006ff047e24 */ /* 0x001fe2000f8e00ff */
[----:B--2---:R-:W-:-:S07]  /*00f0*/  MOV R5, UR7 ;  /* 0x0000000700057c02 */ /* 0x004fce0008000f00 */
[----:B------:R-:W-:-:S07]  /*0100*/  LEPC R20, `(.L_x_0) ;  /* 0x000000001014794e */ /* 0x000fce0000000000 */
[----:B-1----:R-:W-:Y:S05]  /*0110*/  CALL.ABS.NOINC R2 ;  /* 0x0000000002007343 */ /* 0x002fea0003c00000 */
.L_x_0:
[----:B------:R-:W-:Y:S05]  /*0120*/  EXIT ;  /* 0x000000000000794d */ /* 0x000fea0003800000 */
.L_x_1:
[----:B------:R-:W-:-:S00]  /*0130*/  BRA `(.L_x_1) ;  /* 0xfffffffc00fc7947 */ /* 0x000fc0000383ffff */
[----:B------:R-:W-:-:S00]  /*0140*/  NOP ;  /* 0x0000000000007918 */ /* 0x000fc00000000000 */
        /* <DEDUP_REMOVED lines=11> */
.L_x_2:


//--------------------- .nv.global.init           --------------------------
	.section	.nv.global.init,"aw",@progbits
.nv.global.init:
	.type		$str,@object
	.size		$str,(.L_0 - $str)
$str:
        /*0000*/ 	.byte	0x48, 0x65, 0x6c, 0x6c, 0x6f, 0x20, 0x66, 0x72, 0x6f, 0x6d, 0x20, 0x47, 0x50, 0x55, 0x20, 0x74
        /*0010*/ 	.byte	0x68, 0x72, 0x65, 0x61, 0x64, 0x20, 0x25, 0x64, 0x21, 0x0a, 0x00
.L_0:


//--------------------- .nv.shared.reserved.0     --------------------------
	.section	.nv.shared.reserved.0,"aw",@nobits
	.weak		__nv_reservedSMEM_offset_0_alias
	.size		__nv_reservedSMEM_offset_0_alias, 0, 64
	.other		__nv_reservedSMEM_offset_0_alias,@"STO_CUDA_RESERVED_SHARED STV_DEFAULT"
__nv_reservedSMEM_offset_0_alias:
	.zero		0
	.zero		64


//--------------------- .nv.constant0._Z11helloKernelv --------------------------
	.section	.nv.constant0._Z11helloKernelv,"a",@progbits
	.sectionflags	@""
	.align	4
.nv.constant0._Z11helloKernelv:
	.zero		896


//--------------------- SYMBOLS --------------------------

	.type		.nv.reservedSmem.offset0,@object
	.size		.nv.reservedSmem.offset0,0x4
	.type		vprintf,@function
